//
// Generated by NVIDIA NVVM Compiler
//
// Compiler Build ID: CL-36424714
// Cuda compilation tools, release 13.0, V13.0.88
// Based on NVVM 20.0.0
//

.version 9.0
.target sm_100
.address_size 64

	// .globl	_Z16puzzle3DPAR1x1x1iiiPfS_S_

.visible .entry _Z16puzzle3DPAR1x1x1iiiPfS_S_(
	.param .u32 _Z16puzzle3DPAR1x1x1iiiPfS_S__param_0,
	.param .u32 _Z16puzzle3DPAR1x1x1iiiPfS_S__param_1,
	.param .u32 _Z16puzzle3DPAR1x1x1iiiPfS_S__param_2,
	.param .u64 .ptr .align 1 _Z16puzzle3DPAR1x1x1iiiPfS_S__param_3,
	.param .u64 .ptr .align 1 _Z16puzzle3DPAR1x1x1iiiPfS_S__param_4,
	.param .u64 .ptr .align 1 _Z16puzzle3DPAR1x1x1iiiPfS_S__param_5
)
{
	.reg .pred 	%p<6>;
	.reg .b32 	%r<20>;
	.reg .b32 	%f<5>;
	.reg .b64 	%rd<11>;
	.reg .b64 	%fd<7>;

	ld.param.u32 	%r2, [_Z16puzzle3DPAR1x1x1iiiPfS_S__param_0];
	ld.param.u32 	%r3, [_Z16puzzle3DPAR1x1x1iiiPfS_S__param_1];
	ld.param.u32 	%r5, [_Z16puzzle3DPAR1x1x1iiiPfS_S__param_2];
	ld.param.u64 	%rd1, [_Z16puzzle3DPAR1x1x1iiiPfS_S__param_3];
	ld.param.u64 	%rd2, [_Z16puzzle3DPAR1x1x1iiiPfS_S__param_4];
	ld.param.u64 	%rd3, [_Z16puzzle3DPAR1x1x1iiiPfS_S__param_5];
	mov.u32 	%r6, %ctaid.y;
	mov.u32 	%r7, %ntid.y;
	mov.u32 	%r8, %tid.y;
	mad.lo.s32 	%r9, %r6, %r7, %r8;
	mov.u32 	%r11, %ctaid.x;
	mov.u32 	%r12, %ntid.x;
	mov.u32 	%r13, %tid.x;
	mad.lo.s32 	%r14, %r11, %r12, %r13;
	mov.u32 	%r15, %ctaid.z;
	mov.u32 	%r16, %ntid.z;
	mov.u32 	%r17, %tid.z;
	mad.lo.s32 	%r18, %r15, %r16, %r17;
	mad.lo.s32 	%r19, %r3, %r18, %r9;
	mad.lo.s32 	%r1, %r19, %r5, %r14;
	setp.ge.s32 	%p1, %r18, %r2;
	setp.ge.s32 	%p2, %r9, %r3;
	or.pred  	%p3, %p1, %p2;
	setp.ge.s32 	%p4, %r14, %r5;
	or.pred  	%p5, %p3, %p4;
	@%p5 bra 	$L__BB0_2;
	cvta.to.global.u64 	%rd4, %rd2;
	cvta.to.global.u64 	%rd5, %rd3;
	cvta.to.global.u64 	%rd6, %rd1;
	mul.wide.s32 	%rd7, %r1, 4;
	add.s64 	%rd8, %rd4, %rd7;
	ld.global.f32 	%f1, [%rd8];
	cvt.f64.f32 	%fd1, %f1;
	add.s64 	%rd9, %rd5, %rd7;
	ld.global.f32 	%f2, [%rd9];
	cvt.f64.f32 	%fd2, %f2;
	mul.f64 	%fd3, %fd2, 0d3FE8000000000000;
	fma.rn.f64 	%fd4, %fd1, 0d3FE0000000000000, %fd3;
	mul.f32 	%f3, %f2, %f1;
	cvt.f64.f32 	%fd5, %f3;
	add.f64 	%fd6, %fd4, %fd5;
	cvt.rn.f32.f64 	%f4, %fd6;
	add.s64 	%rd10, %rd6, %rd7;
	st.global.f32 	[%rd10], %f4;
$L__BB0_2:
	ret;

}


// ===== COMPILED SASS (sm_100) =====

	.target	sm_100

	.elftype	@"ET_EXEC"


//--------------------- .note.nv.tkinfo           --------------------------
	.section	.note.nv.tkinfo,"",@"SHT_NOTE"
	.sectionflags	@"SHF_NOTE_NV_TKINFO"
	.tkinfo
        /*0018*/ 	.word	0x00000002
        /*0030*/ 	.string	""
        /*0030*/ 	.string	"ptxas"
        /*0030*/ 	.string	"Cuda compilation tools, release 13.0, V13.0.88"
        /*0030*/ 	.string	"Build cuda_13.0.r13.0/compiler.36424714_0"
        /*0030*/ 	.string	"-arch sm_100 -m 64 "



//--------------------- .note.nv.cuinfo           --------------------------
	.section	.note.nv.cuinfo,"",@"SHT_NOTE"
	.sectionflags	@"SHF_NOTE_NV_CUINFO"
        /*0018*/ 	.short	0x0002
        /*001a*/ 	.short	0x0064
        /*001c*/ 	.short	0x0082
	.zero		2


//--------------------- .nv.info                  --------------------------
	.section	.nv.info,"",@"SHT_CUDA_INFO"
	.align	4


	//----- nvinfo : EIATTR_REGCOUNT
	.align		4
        /*0000*/ 	.byte	0x04, 0x2f
        /*0002*/ 	.short	(.L_1 - .L_0)
	.align		4
.L_0:
        /*0004*/ 	.word	index@(_Z16puzzle3DPAR1x1x1iiiPfS_S_)
        /*0008*/ 	.word	0x00000014


	//----- nvinfo : EIATTR_FRAME_SIZE
	.align		4
.L_1:
        /*000c*/ 	.byte	0x04, 0x11
        /*000e*/ 	.short	(.L_3 - .L_2)
	.align		4
.L_2:
        /*0010*/ 	.word	index@(_Z16puzzle3DPAR1x1x1iiiPfS_S_)
        /*0014*/ 	.word	0x00000000


	//----- nvinfo : EIATTR_MIN_STACK_SIZE
	.align		4
.L_3:
        /*0018*/ 	.byte	0x04, 0x12
        /*001a*/ 	.short	(.L_5 - .L_4)
	.align		4
.L_4:
        /*001c*/ 	.word	index@(_Z16puzzle3DPAR1x1x1iiiPfS_S_)
        /*0020*/ 	.word	0x00000000
.L_5:


//--------------------- .nv.compat                --------------------------
	.section	.nv.compat,"",@"SHT_CUDA_COMPAT_INFO"
	.align	4
        /*0000*/ 	.byte	0x02, 0x09, 0x00, 0x00, 0x02, 0x02, 0x01, 0x00, 0x02, 0x05, 0x05, 0x00, 0x03, 0x07, 0x01, 0x01
        /*0010*/ 	.byte	0x02, 0x03, 0x00, 0x00, 0x02, 0x06, 0x01, 0x00, 0x04, 0x0b, 0x08, 0x00, 0x01, 0x00, 0x00, 0x00
        /*0020*/ 	.byte	0x00, 0x00, 0x00, 0x00


//--------------------- .nv.info._Z16puzzle3DPAR1x1x1iiiPfS_S_ --------------------------
	.section	.nv.info._Z16puzzle3DPAR1x1x1iiiPfS_S_,"",@"SHT_CUDA_INFO"
	.sectionflags	@""
	.align	4


	//----- nvinfo : EIATTR_CUDA_API_VERSION
	.align		4
        /*0000*/ 	.byte	0x04, 0x37
        /*0002*/ 	.short	(.L_7 - .L_6)
.L_6:
        /*0004*/ 	.word	0x00000082


	//----- nvinfo : EIATTR_KPARAM_INFO
	.align		4
.L_7:
        /*0008*/ 	.byte	0x04, 0x17
        /*000a*/ 	.short	(.L_9 - .L_8)
.L_8:
        /*000c*/ 	.word	0x00000000
        /*0010*/ 	.short	0x0005
        /*0012*/ 	.short	0x0020
        /*0014*/ 	.byte	0x00, 0xf5, 0x21, 0x00


	//----- nvinfo : EIATTR_KPARAM_INFO
	.align		4
.L_9:
        /*0018*/ 	.byte	0x04, 0x17
        /*001a*/ 	.short	(.L_11 - .L_10)
.L_10:
        /*001c*/ 	.word	0x00000000
        /*0020*/ 	.short	0x0004
        /*0022*/ 	.short	0x0018
        /*0024*/ 	.byte	0x00, 0xf5, 0x21, 0x00


	//----- nvinfo : EIATTR_KPARAM_INFO
	.align		4
.L_11:
        /*0028*/ 	.byte	0x04, 0x17
        /*002a*/ 	.short	(.L_13 - .L_12)
.L_12:
        /*002c*/ 	.word	0x00000000
        /*0030*/ 	.short	0x0003
        /*0032*/ 	.short	0x0010
        /*0034*/ 	.byte	0x00, 0xf5, 0x21, 0x00


	//----- nvinfo : EIATTR_KPARAM_INFO
	.align		4
.L_13:
        /*0038*/ 	.byte	0x04, 0x17
        /*003a*/ 	.short	(.L_15 - .L_14)
.L_14:
        /*003c*/ 	.word	0x00000000
        /*0040*/ 	.short	0x0002
        /*0042*/ 	.short	0x0008
        /*0044*/ 	.byte	0x00, 0xf0, 0x11, 0x00


	//----- nvinfo : EIATTR_KPARAM_INFO
	.align		4
.L_15:
        /*0048*/ 	.byte	0x04, 0x17
        /*004a*/ 	.short	(.L_17 - .L_16)
.L_16:
        /*004c*/ 	.word	0x00000000
        /*0050*/ 	.short	0x0001
        /*0052*/ 	.short	0x0004
        /*0054*/ 	.byte	0x00, 0xf0, 0x11, 0x00


	//----- nvinfo : EIATTR_KPARAM_INFO
	.align		4
.L_17:
        /*0058*/ 	.byte	0x04, 0x17
        /*005a*/ 	.short	(.L_19 - .L_18)
.L_18:
        /*005c*/ 	.word	0x00000000
        /*0060*/ 	.short	0x0000
        /*0062*/ 	.short	0x0000
        /*0064*/ 	.byte	0x00, 0xf0, 0x11, 0x00


	//----- nvinfo : EIATTR_SPARSE_MMA_MASK
	.align		4
.L_19:
        /*0068*/ 	.byte	0x03, 0x50
        /*006a*/ 	.short	0x0000


	//----- nvinfo : EIATTR_MAXREG_COUNT
	.align		4
        /*006c*/ 	.byte	0x03, 0x1b
        /*006e*/ 	.short	0x00ff


	//----- nvinfo : EIATTR_MERCURY_ISA_VERSION
	.align		4
        /*0070*/ 	.byte	0x03, 0x5f
        /*0072*/ 	.short	0x0101


	//----- nvinfo : EIATTR_VRC_CTA_INIT_COUNT
	.align		4
        /*0074*/ 	.byte	0x02, 0x4a
	.zero		1
	.zero		1


	//----- nvinfo : EIATTR_EXIT_INSTR_OFFSETS
	.align		4
        /*0078*/ 	.byte	0x04, 0x1c
        /*007a*/ 	.short	(.L_21 - .L_20)


	//   ....[0]....
.L_20:
        /*007c*/ 	.word	0x00000140


	//   ....[1]....
        /*0080*/ 	.word	0x00000270


	//----- nvinfo : EIATTR_CBANK_PARAM_SIZE
	.align		4
.L_21:
        /*0084*/ 	.byte	0x03, 0x19
        /*0086*/ 	.short	0x0028


	//----- nvinfo : EIATTR_PARAM_CBANK
	.align		4
        /*0088*/ 	.byte	0x04, 0x0a
        /*008a*/ 	.short	(.L_23 - .L_22)
	.align		4
.L_22:
        /*008c*/ 	.word	index@(.nv.constant0._Z16puzzle3DPAR1x1x1iiiPfS_S_)
        /*0090*/ 	.short	0x0380
        /*0092*/ 	.short	0x0028


	//----- nvinfo : EIATTR_SW_WAR
	.align		4
.L_23:
        /*0094*/ 	.byte	0x04, 0x36
        /*0096*/ 	.short	(.L_25 - .L_24)
.L_24:
        /*0098*/ 	.word	0x00000008
.L_25:


//--------------------- .nv.callgraph             --------------------------
	.section	.nv.callgraph,"",@"SHT_CUDA_CALLGRAPH"
	.align	4
	.sectionentsize	8
	.align		4
        /*0000*/ 	.word	0x00000000
	.align		4
        /*0004*/ 	.word	0xffffffff
	.align		4
        /*0008*/ 	.word	0x00000000
	.align		4
        /*000c*/ 	.word	0xfffffffe
	.align		4
        /*0010*/ 	.word	0x00000000
	.align		4
        /*0014*/ 	.word	0xfffffffd
	.align		4
        /*0018*/ 	.word	0x00000000
	.align		4
        /*001c*/ 	.word	0xfffffffc


//--------------------- .text._Z16puzzle3DPAR1x1x1iiiPfS_S_ --------------------------
	.section	.text._Z16puzzle3DPAR1x1x1iiiPfS_S_,"ax",@progbits
	.align	128
        .global         _Z16puzzle3DPAR1x1x1iiiPfS_S_
        .type           _Z16puzzle3DPAR1x1x1iiiPfS_S_,@function
        .size           _Z16puzzle3DPAR1x1x1iiiPfS_S_,(.L_x_1 - _Z16puzzle3DPAR1x1x1iiiPfS_S_)
        .other          _Z16puzzle3DPAR1x1x1iiiPfS_S_,@"STO_CUDA_ENTRY STV_DEFAULT"
_Z16puzzle3DPAR1x1x1iiiPfS_S_:
.text._Z16puzzle3DPAR1x1x1iiiPfS_S_:
[----:B------:R-:W-:Y:S01]  /*0000*/  LDC R1, c[0x0][0x37c] ;  /* 0x0000df00ff017b82 */ /* 0x000fe20000000800 */
[----:B------:R-:W0:Y:S07]  /*0010*/  S2R R3, SR_TID.Y ;  /* 0x0000000000037919 */ /* 0x000e2e0000002200 */
[----:B------:R-:W0:Y:S01]  /*0020*/  S2UR UR4, SR_CTAID.Y ;  /* 0x00000000000479c3 */ /* 0x000e220000002600 */
[----:B------:R-:W1:Y:S01]  /*0030*/  LDCU.64 UR8, c[0x0][0x380] ;  /* 0x00007000ff0877ac */ /* 0x000e620008000a00 */
[----:B------:R-:W2:Y:S01]  /*0040*/  S2R R7, SR_TID.Z ;  /* 0x0000000000077919 */ /* 0x000ea20000002300 */
[----:B------:R-:W3:Y:S01]  /*0050*/  LDCU UR7, c[0x0][0x388] ;  /* 0x00007100ff0777ac */ /* 0x000ee20008000800 */
[----:B------:R-:W4:Y:S04]  /*0060*/  S2R R5, SR_TID.X ;  /* 0x0000000000057919 */ /* 0x000f280000002100 */
[----:B------:R-:W0:Y:S08]  /*0070*/  LDC R0, c[0x0][0x364] ;  /* 0x0000d900ff007b82 */ /* 0x000e300000000800 */
[----:B------:R-:W4:Y:S08]  /*0080*/  LDC R2, c[0x0][0x360] ;  /* 0x0000d800ff027b82 */ /* 0x000f300000000800 */
[----:B------:R-:W2:Y:S08]  /*0090*/  S2UR UR6, SR_CTAID.Z ;  /* 0x00000000000679c3 */ /* 0x000eb00000002700 */
[----:B------:R-:W2:Y:S01]  /*00a0*/  LDC R4, c[0x0][0x368] ;  /* 0x0000da00ff047b82 */ /* 0x000ea20000000800 */
[----:B0-----:R-:W-:-:S05]  /*00b0*/  IMAD R0, R0, UR4, R3 ;  /* 0x0000000400007c24 */ /* 0x001fca000f8e0203 */
[----:B-1----:R-:W-:Y:S02]  /*00c0*/  ISETP.GE.AND P0, PT, R0, UR9, PT ;  /* 0x0000000900007c0c */ /* 0x002fe4000bf06270 */
[----:B------:R-:W4:Y:S01]  /*00d0*/  S2UR UR5, SR_CTAID.X ;  /* 0x00000000000579c3 */ /* 0x000f220000002500 */
[----:B--2---:R-:W-:-:S05]  /*00e0*/  IMAD R3, R4, UR6, R7 ;  /* 0x0000000604037c24 */ /* 0x004fca000f8e0207 */
[C---:B------:R-:W-:Y:S01]  /*00f0*/  ISETP.GE.OR P0, PT, R3.reuse, UR8, P0 ;  /* 0x0000000803007c0c */ /* 0x040fe20008706670 */
[----:B------:R-:W-:Y:S02]  /*0100*/  IMAD R3, R3, UR9, R0 ;  /* 0x0000000903037c24 */ /* 0x000fe4000f8e0200 */
[----:B----4-:R-:W-:-:S04]  /*0110*/  IMAD R2, R2, UR5, R5 ;  /* 0x0000000502027c24 */ /* 0x010fc8000f8e0205 */
[----:B---3--:R-:W-:Y:S01]  /*0120*/  IMAD R15, R3, UR7, R2 ;  /* 0x00000007030f7c24 */ /* 0x008fe2000f8e0202 */
[----:B------:R-:W-:-:S13]  /*0130*/  ISETP.GE.OR P0, PT, R2, UR7, P0 ;  /* 0x0000000702007c0c */ /* 0x000fda0008706670 */
[----:B------:R-:W-:Y:S05]  /*0140*/  @P0 EXIT ;  /* 0x000000000000094d */ /* 0x000fea0003800000 */
[----:B------:R-:W0:Y:S01]  /*0150*/  LDC.64 R6, c[0x0][0x3a0] ;  /* 0x0000e800ff067b82 */ /* 0x000e220000000a00 */
[----:B------:R-:W1:Y:S07]  /*0160*/  LDCU.64 UR4, c[0x0][0x358] ;  /* 0x00006b00ff0477ac */ /* 0x000e6e0008000a00 */
[----:B------:R-:W2:Y:S08]  /*0170*/  LDC.64 R2, c[0x0][0x398] ;  /* 0x0000e600ff027b82 */ /* 0x000eb00000000a00 */
[----:B------:R-:W3:Y:S01]  /*0180*/  LDC.64 R12, c[0x0][0x390] ;  /* 0x0000e400ff0c7b82 */ /* 0x000ee20000000a00 */
[----:B0-----:R-:W-:-:S05]  /*0190*/  IMAD.WIDE R6, R15, 0x4, R6 ;  /* 0x000000040f067825 */ /* 0x001fca00078e0206 */
[----:B-1----:R3:W4:Y:S01]  /*01a0*/  LDG.E R17, desc[UR4][R6.64] ;  /* 0x0000000406117981 */ /* 0x002722000c1e1900 */
[----:B--2---:R-:W-:-:S06]  /*01b0*/  IMAD.WIDE R2, R15, 0x4, R2 ;  /* 0x000000040f027825 */ /* 0x004fcc00078e0202 */
[----:B------:R-:W2:Y:S01]  /*01c0*/  LDG.E R2, desc[UR4][R2.64] ;  /* 0x0000000402027981 */ /* 0x000ea2000c1e1900 */
[----:B---3--:R-:W-:Y:S01]  /*01d0*/  IMAD.WIDE R6, R15, 0x4, R12 ;  /* 0x000000040f067825 */ /* 0x008fe200078e020c */
[----:B----4-:R-:W0:Y:S08]  /*01e0*/  F2F.F64.F32 R8, R17 ;  /* 0x0000001100087310 */ /* 0x010e300000201800 */
[----:B--2---:R-:W1:Y:S01]  /*01f0*/  F2F.F64.F32 R4, R2 ;  /* 0x0000000200047310 */ /* 0x004e620000201800 */
[----:B------:R-:W-:Y:S01]  /*0200*/  FMUL R10, R2, R17 ;  /* 0x00000011020a7220 */ /* 0x000fe20000400000 */
[----:B0-----:R-:W-:-:S06]  /*0210*/  DMUL R8, R8, 0.75 ;  /* 0x3fe8000008087828 */ /* 0x001fcc0000000000 */
[----:B------:R-:W0:Y:S02]  /*0220*/  F2F.F64.F32 R10, R10 ;  /* 0x0000000a000a7310 */ /* 0x000e240000201800 */
[----:B-1----:R-:W-:-:S08]  /*0230*/  DFMA R4, R4, 0.5, R8 ;  /* 0x3fe000000404782b */ /* 0x002fd00000000008 */
[----:B0-----:R-:W-:-:S10]  /*0240*/  DADD R4, R4, R10 ;  /* 0x0000000004047229 */ /* 0x001fd4000000000a */
[----:B------:R-:W0:Y:S02]  /*0250*/  F2F.F32.F64 R5, R4 ;  /* 0x0000000400057310 */ /* 0x000e240000301000 */
[----:B0-----:R-:W-:Y:S01]  /*0260*/  STG.E desc[UR4][R6.64], R5 ;  /* 0x0000000506007986 */ /* 0x001fe2000c101904 */
[----:B------:R-:W-:Y:S05]  /*0270*/  EXIT ;  /* 0x000000000000794d */ /* 0x000fea0003800000 */
.L_x_0:
[----:B------:R-:W-:-:S00]  /*0280*/  BRA `(.L_x_0) ;  /* 0xfffffffc00fc7947 */ /* 0x000fc0000383ffff */
[----:B------:R-:W-:-:S00]  /*0290*/  NOP ;  /* 0x0000000000007918 */ /* 0x000fc00000000000 */
        /* <DEDUP_REMOVED lines=14> */
.L_x_1:


//--------------------- .nv.shared.reserved.0     --------------------------
	.section	.nv.shared.reserved.0,"aw",@nobits
	.weak		__nv_reservedSMEM_offset_0_alias
	.size		__nv_reservedSMEM_offset_0_alias, 0, 64
	.other		__nv_reservedSMEM_offset_0_alias,@"STO_CUDA_RESERVED_SHARED STV_DEFAULT"
__nv_reservedSMEM_offset_0_alias:
	.zero		0
	.zero		64


//--------------------- .nv.constant0._Z16puzzle3DPAR1x1x1iiiPfS_S_ --------------------------
	.section	.nv.constant0._Z16puzzle3DPAR1x1x1iiiPfS_S_,"a",@progbits
	.sectionflags	@""
	.align	4
.nv.constant0._Z16puzzle3DPAR1x1x1iiiPfS_S_:
	.zero		936


//--------------------- SYMBOLS --------------------------

	.type		.nv.reservedSmem.offset0,@object
	.size		.nv.reservedSmem.offset0,0x4
